//
// Generated by NVIDIA NVVM Compiler
//
// Compiler Build ID: CL-36424714
// Cuda compilation tools, release 13.0, V13.0.88
// Based on NVVM 20.0.0
//

.version 9.0
.target sm_100
.address_size 64

	// .globl	_Z16mandelbrotKernel10MandelbrotPdS0_
// _ZZ16mandelbrotKernel10MandelbrotPdS0_E10imagi_axis has been demoted
// _ZZ16mandelbrotKernel10MandelbrotPdS0_E9real_axis has been demoted

.visible .entry _Z16mandelbrotKernel10MandelbrotPdS0_(
	.param .align 8 .b8 _Z16mandelbrotKernel10MandelbrotPdS0__param_0[16],
	.param .u64 .ptr .align 1 _Z16mandelbrotKernel10MandelbrotPdS0__param_1,
	.param .u64 .ptr .align 1 _Z16mandelbrotKernel10MandelbrotPdS0__param_2
)
{
	.reg .pred 	%p<8>;
	.reg .b16 	%rs<17>;
	.reg .b32 	%r<33>;
	.reg .b64 	%rd<13>;
	.reg .b64 	%fd<20>;
	// demoted variable
	.shared .align 8 .b8 _ZZ16mandelbrotKernel10MandelbrotPdS0_E10imagi_axis[6400];
	// demoted variable
	.shared .align 8 .b8 _ZZ16mandelbrotKernel10MandelbrotPdS0_E9real_axis[8000];
	ld.param.u64 	%rd1, [_Z16mandelbrotKernel10MandelbrotPdS0__param_0];
	ld.param.v2.u32 	{%r1, %r13}, [_Z16mandelbrotKernel10MandelbrotPdS0__param_0+8];
	ld.param.u64 	%rd2, [_Z16mandelbrotKernel10MandelbrotPdS0__param_1];
	ld.param.u64 	%rd3, [_Z16mandelbrotKernel10MandelbrotPdS0__param_2];
	mov.u32 	%r14, %ctaid.y;
	mov.u32 	%r15, %ntid.y;
	mov.u32 	%r16, %tid.y;
	mad.lo.s32 	%r2, %r14, %r15, %r16;
	mov.u32 	%r17, %ctaid.x;
	mov.u32 	%r18, %ntid.x;
	mov.u32 	%r19, %tid.x;
	mad.lo.s32 	%r3, %r17, %r18, %r19;
	setp.gt.u32 	%p1, %r2, %r13;
	setp.gt.u32 	%p2, %r3, %r1;
	or.pred  	%p3, %p1, %p2;
	@%p3 bra 	$L__BB0_6;
	cvta.to.global.u64 	%rd4, %rd3;
	cvta.to.global.u64 	%rd5, %rd2;
	mad.lo.s32 	%r4, %r1, %r2, %r3;
	mul.wide.u32 	%rd6, %r2, 8;
	add.s64 	%rd7, %rd4, %rd6;
	ld.global.f64 	%fd1, [%rd7];
	shl.b32 	%r21, %r2, 3;
	mov.u32 	%r22, _ZZ16mandelbrotKernel10MandelbrotPdS0_E10imagi_axis;
	add.s32 	%r23, %r22, %r21;
	st.shared.f64 	[%r23], %fd1;
	mul.wide.s32 	%rd8, %r3, 8;
	add.s64 	%rd9, %rd5, %rd8;
	ld.global.f64 	%fd2, [%rd9];
	shl.b32 	%r24, %r3, 3;
	mov.u32 	%r25, _ZZ16mandelbrotKernel10MandelbrotPdS0_E9real_axis;
	add.s32 	%r26, %r25, %r24;
	st.shared.f64 	[%r26], %fd2;
	mov.b32 	%r29, 0;
	mov.f64 	%fd16, 0d0000000000000000;
	mov.f64 	%fd17, %fd16;
	mov.f64 	%fd18, %fd16;
	mov.f64 	%fd19, %fd16;
$L__BB0_2:
	mov.u32 	%r5, %r29;
	sub.f64 	%fd12, %fd17, %fd16;
	add.f64 	%fd7, %fd12, %fd2;
	add.f64 	%fd13, %fd19, %fd19;
	fma.rn.f64 	%fd18, %fd13, %fd18, %fd1;
	add.s32 	%r29, %r5, 1;
	setp.lt.u32 	%p4, %r5, 2999;
	mul.f64 	%fd17, %fd7, %fd7;
	mul.f64 	%fd16, %fd18, %fd18;
	add.f64 	%fd14, %fd17, %fd16;
	setp.lt.f64 	%p5, %fd14, 0d4010000000000000;
	and.pred  	%p6, %p4, %p5;
	mov.f64 	%fd19, %fd7;
	@%p6 bra 	$L__BB0_2;
	setp.eq.s32 	%p7, %r29, 3000;
	mov.b32 	%r30, 0;
	mov.u32 	%r31, %r30;
	mov.u32 	%r32, %r30;
	@%p7 bra 	$L__BB0_5;
	cvt.u16.u32 	%rs1, %r29;
	add.s16 	%rs2, %rs1, 234;
	mul.hi.u16 	%rs3, %rs2, 9363;
	sub.s16 	%rs4, %rs2, %rs3;
	shr.u16 	%rs5, %rs4, 1;
	add.s16 	%rs6, %rs5, %rs3;
	shr.u16 	%rs7, %rs6, 2;
	mul.lo.s16 	%rs8, %rs7, 7;
	sub.s16 	%rs9, %rs2, %rs8;
	mul.lo.s16 	%rs10, %rs9, 36;
	cvt.u32.u16 	%r32, %rs10;
	add.s32 	%r28, %r5, 11;
	and.b32  	%r30, %r28, 255;
	add.s16 	%rs11, %rs1, 100;
	mul.hi.u16 	%rs12, %rs11, -7281;
	shr.u16 	%rs13, %rs12, 3;
	mul.lo.s16 	%rs14, %rs13, 9;
	sub.s16 	%rs15, %rs11, %rs14;
	mul.lo.s16 	%rs16, %rs15, 28;
	cvt.u32.u16 	%r31, %rs16;
$L__BB0_5:
	cvta.to.global.u64 	%rd10, %rd1;
	mul.wide.s32 	%rd11, %r4, 12;
	add.s64 	%rd12, %rd10, %rd11;
	st.global.u32 	[%rd12], %r30;
	st.global.u32 	[%rd12+4], %r31;
	st.global.u32 	[%rd12+8], %r32;
$L__BB0_6:
	ret;

}


// ===== COMPILED SASS (sm_100) =====

	.target	sm_100

	.elftype	@"ET_EXEC"


//--------------------- .note.nv.tkinfo           --------------------------
	.section	.note.nv.tkinfo,"",@"SHT_NOTE"
	.sectionflags	@"SHF_NOTE_NV_TKINFO"
	.tkinfo
        /*0018*/ 	.word	0x00000002
        /*0030*/ 	.string	""
        /*0030*/ 	.string	"ptxas"
        /*0030*/ 	.string	"Cuda compilation tools, release 13.0, V13.0.88"
        /*0030*/ 	.string	"Build cuda_13.0.r13.0/compiler.36424714_0"
        /*0030*/ 	.string	"-arch sm_100 -m 64 "



//--------------------- .note.nv.cuinfo           --------------------------
	.section	.note.nv.cuinfo,"",@"SHT_NOTE"
	.sectionflags	@"SHF_NOTE_NV_CUINFO"
        /*0018*/ 	.short	0x0002
        /*001a*/ 	.short	0x0064
        /*001c*/ 	.short	0x0082
	.zero		2


//--------------------- .nv.info                  --------------------------
	.section	.nv.info,"",@"SHT_CUDA_INFO"
	.align	4


	//----- nvinfo : EIATTR_REGCOUNT
	.align		4
        /*0000*/ 	.byte	0x04, 0x2f
        /*0002*/ 	.short	(.L_1 - .L_0)
	.align		4
.L_0:
        /*0004*/ 	.word	index@(_Z16mandelbrotKernel10MandelbrotPdS0_)
        /*0008*/ 	.word	0x00000018


	//----- nvinfo : EIATTR_FRAME_SIZE
	.align		4
.L_1:
        /*000c*/ 	.byte	0x04, 0x11
        /*000e*/ 	.short	(.L_3 - .L_2)
	.align		4
.L_2:
        /*0010*/ 	.word	index@(_Z16mandelbrotKernel10MandelbrotPdS0_)
        /*0014*/ 	.word	0x00000000


	//----- nvinfo : EIATTR_MIN_STACK_SIZE
	.align		4
.L_3:
        /*0018*/ 	.byte	0x04, 0x12
        /*001a*/ 	.short	(.L_5 - .L_4)
	.align		4
.L_4:
        /*001c*/ 	.word	index@(_Z16mandelbrotKernel10MandelbrotPdS0_)
        /*0020*/ 	.word	0x00000000
.L_5:


//--------------------- .nv.compat                --------------------------
	.section	.nv.compat,"",@"SHT_CUDA_COMPAT_INFO"
	.align	4
        /*0000*/ 	.byte	0x02, 0x09, 0x00, 0x00, 0x02, 0x02, 0x01, 0x00, 0x02, 0x05, 0x05, 0x00, 0x03, 0x07, 0x01, 0x01
        /*0010*/ 	.byte	0x02, 0x03, 0x00, 0x00, 0x02, 0x06, 0x01, 0x00, 0x04, 0x0b, 0x08, 0x00, 0x01, 0x00, 0x00, 0x00
        /*0020*/ 	.byte	0x00, 0x00, 0x00, 0x00


//--------------------- .nv.info._Z16mandelbrotKernel10MandelbrotPdS0_ --------------------------
	.section	.nv.info._Z16mandelbrotKernel10MandelbrotPdS0_,"",@"SHT_CUDA_INFO"
	.sectionflags	@""
	.align	4


	//----- nvinfo : EIATTR_CUDA_API_VERSION
	.align		4
        /*0000*/ 	.byte	0x04, 0x37
        /*0002*/ 	.short	(.L_7 - .L_6)
.L_6:
        /*0004*/ 	.word	0x00000082


	//----- nvinfo : EIATTR_KPARAM_INFO
	.align		4
.L_7:
        /*0008*/ 	.byte	0x04, 0x17
        /*000a*/ 	.short	(.L_9 - .L_8)
.L_8:
        /*000c*/ 	.word	0x00000000
        /*0010*/ 	.short	0x0002
        /*0012*/ 	.short	0x0018
        /*0014*/ 	.byte	0x00, 0xf5, 0x21, 0x00


	//----- nvinfo : EIATTR_KPARAM_INFO
	.align		4
.L_9:
        /*0018*/ 	.byte	0x04, 0x17
        /*001a*/ 	.short	(.L_11 - .L_10)
.L_10:
        /*001c*/ 	.word	0x00000000
        /*0020*/ 	.short	0x0001
        /*0022*/ 	.short	0x0010
        /*0024*/ 	.byte	0x00, 0xf5, 0x21, 0x00


	//----- nvinfo : EIATTR_KPARAM_INFO
	.align		4
.L_11:
        /*0028*/ 	.byte	0x04, 0x17
        /*002a*/ 	.short	(.L_13 - .L_12)
.L_12:
        /*002c*/ 	.word	0x00000000
        /*0030*/ 	.short	0x0000
        /*0032*/ 	.short	0x0000
        /*0034*/ 	.byte	0x00, 0xf0, 0x41, 0x00


	//----- nvinfo : EIATTR_SPARSE_MMA_MASK
	.align		4
.L_13:
        /*0038*/ 	.byte	0x03, 0x50
        /*003a*/ 	.short	0x0000


	//----- nvinfo : EIATTR_MAXREG_COUNT
	.align		4
        /*003c*/ 	.byte	0x03, 0x1b
        /*003e*/ 	.short	0x00ff


	//----- nvinfo : EIATTR_MERCURY_ISA_VERSION
	.align		4
        /*0040*/ 	.byte	0x03, 0x5f
        /*0042*/ 	.short	0x0101


	//----- nvinfo : EIATTR_VRC_CTA_INIT_COUNT
	.align		4
        /*0044*/ 	.byte	0x02, 0x4a
	.zero		1
	.zero		1


	//----- nvinfo : EIATTR_EXIT_INSTR_OFFSETS
	.align		4
        /*0048*/ 	.byte	0x04, 0x1c
        /*004a*/ 	.short	(.L_15 - .L_14)


	//   ....[0]....
.L_14:
        /*004c*/ 	.word	0x000000c0


	//   ....[1]....
        /*0050*/ 	.word	0x000005f0


	//----- nvinfo : EIATTR_CRS_STACK_SIZE
	.align		4
.L_15:
        /*0054*/ 	.byte	0x04, 0x1e
        /*0056*/ 	.short	(.L_17 - .L_16)
.L_16:
        /*0058*/ 	.word	0x00000000


	//----- nvinfo : EIATTR_CBANK_PARAM_SIZE
	.align		4
.L_17:
        /*005c*/ 	.byte	0x03, 0x19
        /*005e*/ 	.short	0x0020


	//----- nvinfo : EIATTR_PARAM_CBANK
	.align		4
        /*0060*/ 	.byte	0x04, 0x0a
        /*0062*/ 	.short	(.L_19 - .L_18)
	.align		4
.L_18:
        /*0064*/ 	.word	index@(.nv.constant0._Z16mandelbrotKernel10MandelbrotPdS0_)
        /*0068*/ 	.short	0x0380
        /*006a*/ 	.short	0x0020


	//----- nvinfo : EIATTR_SW_WAR
	.align		4
.L_19:
        /*006c*/ 	.byte	0x04, 0x36
        /*006e*/ 	.short	(.L_21 - .L_20)
.L_20:
        /*0070*/ 	.word	0x00000008
.L_21:


//--------------------- .nv.callgraph             --------------------------
	.section	.nv.callgraph,"",@"SHT_CUDA_CALLGRAPH"
	.align	4
	.sectionentsize	8
	.align		4
        /*0000*/ 	.word	0x00000000
	.align		4
        /*0004*/ 	.word	0xffffffff
	.align		4
        /*0008*/ 	.word	0x00000000
	.align		4
        /*000c*/ 	.word	0xfffffffe
	.align		4
        /*0010*/ 	.word	0x00000000
	.align		4
        /*0014*/ 	.word	0xfffffffd
	.align		4
        /*0018*/ 	.word	0x00000000
	.align		4
        /*001c*/ 	.word	0xfffffffc


//--------------------- .text._Z16mandelbrotKernel10MandelbrotPdS0_ --------------------------
	.section	.text._Z16mandelbrotKernel10MandelbrotPdS0_,"ax",@progbits
	.align	128
        .global         _Z16mandelbrotKernel10MandelbrotPdS0_
        .type           _Z16mandelbrotKernel10MandelbrotPdS0_,@function
        .size           _Z16mandelbrotKernel10MandelbrotPdS0_,(.L_x_5 - _Z16mandelbrotKernel10MandelbrotPdS0_)
        .other          _Z16mandelbrotKernel10MandelbrotPdS0_,@"STO_CUDA_ENTRY STV_DEFAULT"
_Z16mandelbrotKernel10MandelbrotPdS0_:
.text._Z16mandelbrotKernel10MandelbrotPdS0_:
[----:B------:R-:W-:Y:S01]  /*0000*/  LDC R1, c[0x0][0x37c] ;  /* 0x0000df00ff017b82 */ /* 0x000fe20000000800 */
[----:B------:R-:W0:Y:S07]  /*0010*/  S2R R3, SR_TID.X ;  /* 0x0000000000037919 */ /* 0x000e2e0000002100 */
[----:B------:R-:W1:Y:S01]  /*0020*/  LDC R7, c[0x0][0x364] ;  /* 0x0000d900ff077b82 */ /* 0x000e620000000800 */
[----:B------:R-:W2:Y:S01]  /*0030*/  LDCU.64 UR10, c[0x0][0x388] ;  /* 0x00007100ff0a77ac */ /* 0x000ea20008000a00 */
[----:B------:R-:W1:Y:S06]  /*0040*/  S2R R2, SR_TID.Y ;  /* 0x0000000000027919 */ /* 0x000e6c0000002200 */
[----:B------:R-:W0:Y:S08]  /*0050*/  S2UR UR5, SR_CTAID.X ;  /* 0x00000000000579c3 */ /* 0x000e300000002500 */
[----:B------:R-:W0:Y:S08]  /*0060*/  LDC R0, c[0x0][0x360] ;  /* 0x0000d800ff007b82 */ /* 0x000e300000000800 */
[----:B------:R-:W1:Y:S01]  /*0070*/  S2UR UR4, SR_CTAID.Y ;  /* 0x00000000000479c3 */ /* 0x000e620000002600 */
[----:B0-----:R-:W-:-:S05]  /*0080*/  IMAD R0, R0, UR5, R3 ;  /* 0x0000000500007c24 */ /* 0x001fca000f8e0203 */
[----:B--2---:R-:W-:Y:S01]  /*0090*/  ISETP.GT.U32.AND P0, PT, R0, UR10, PT ;  /* 0x0000000a00007c0c */ /* 0x004fe2000bf04070 */
[----:B-1----:R-:W-:-:S05]  /*00a0*/  IMAD R7, R7, UR4, R2 ;  /* 0x0000000407077c24 */ /* 0x002fca000f8e0202 */
[----:B------:R-:W-:-:S13]  /*00b0*/  ISETP.GT.U32.OR P0, PT, R7, UR11, P0 ;  /* 0x0000000b07007c0c */ /* 0x000fda0008704470 */
[----:B------:R-:W-:Y:S05]  /*00c0*/  @P0 EXIT ;  /* 0x000000000000094d */ /* 0x000fea0003800000 */
[----:B------:R-:W0:Y:S01]  /*00d0*/  LDC.64 R2, c[0x0][0x398] ;  /* 0x0000e600ff027b82 */ /* 0x000e220000000a00 */
[----:B------:R-:W1:Y:S07]  /*00e0*/  LDCU.64 UR8, c[0x0][0x358] ;  /* 0x00006b00ff0877ac */ /* 0x000e6e0008000a00 */
[----:B------:R-:W2:Y:S01]  /*00f0*/  LDC.64 R4, c[0x0][0x390] ;  /* 0x0000e400ff047b82 */ /* 0x000ea20000000a00 */
[----:B0-----:R-:W-:-:S06]  /*0100*/  IMAD.WIDE.U32 R2, R7, 0x8, R2 ;  /* 0x0000000807027825 */ /* 0x001fcc00078e0002 */
[----:B-1----:R-:W3:Y:S01]  /*0110*/  LDG.E.64 R2, desc[UR8][R2.64] ;  /* 0x0000000802027981 */ /* 0x002ee2000c1e1b00 */
[----:B--2---:R-:W-:-:S06]  /*0120*/  IMAD.WIDE R4, R0, 0x8, R4 ;  /* 0x0000000800047825 */ /* 0x004fcc00078e0204 */
[----:B------:R-:W2:Y:S01]  /*0130*/  LDG.E.64 R4, desc[UR8][R4.64] ;  /* 0x0000000804047981 */ /* 0x000ea2000c1e1b00 */
[----:B------:R-:W0:Y:S01]  /*0140*/  S2UR UR6, SR_CgaCtaId ;  /* 0x00000000000679c3 */ /* 0x000e220000008800 */
[----:B------:R-:W-:Y:S02]  /*0150*/  UMOV UR4, 0x400 ;  /* 0x0000040000047882 */ /* 0x000fe40000000000 */
[----:B------:R-:W-:Y:S02]  /*0160*/  UIADD3 UR5, UPT, UPT, UR4, 0x1900, URZ ;  /* 0x0000190004057890 */ /* 0x000fe4000fffe0ff */
[----:B0-----:R-:W-:Y:S02]  /*0170*/  ULEA UR4, UR6, UR4, 0x18 ;  /* 0x0000000406047291 */ /* 0x001fe4000f8ec0ff */
[----:B------:R-:W-:-:S04]  /*0180*/  ULEA UR5, UR6, UR5, 0x18 ;  /* 0x0000000506057291 */ /* 0x000fc8000f8ec0ff */
[C---:B------:R-:W-:Y:S02]  /*0190*/  LEA R19, R7.reuse, UR4, 0x3 ;  /* 0x0000000407137c11 */ /* 0x040fe4000f8e18ff */
[----:B------:R-:W-:Y:S01]  /*01a0*/  LEA R21, R0, UR5, 0x3 ;  /* 0x0000000500157c11 */ /* 0x000fe2000f8e18ff */
[----:B------:R-:W-:Y:S01]  /*01b0*/  BSSY.RECONVERGENT B0, `(.L_x_0) ;  /* 0x0000016000007945 */ /* 0x000fe20003800200 */
[----:B------:R-:W-:Y:S01]  /*01c0*/  IMAD R17, R7, UR10, R0 ;  /* 0x0000000a07117c24 */ /* 0x000fe2000f8e0200 */
[----:B------:R-:W-:Y:S01]  /*01d0*/  CS2R R8, SRZ ;  /* 0x0000000000087805 */ /* 0x000fe2000001ff00 */
[----:B------:R-:W-:Y:S01]  /*01e0*/  IMAD.MOV.U32 R0, RZ, RZ, RZ ;  /* 0x000000ffff007224 */ /* 0x000fe200078e00ff */
[----:B------:R-:W-:Y:S02]  /*01f0*/  CS2R R10, SRZ ;  /* 0x00000000000a7805 */ /* 0x000fe4000001ff00 */
[----:B------:R-:W-:Y:S02]  /*0200*/  CS2R R12, SRZ ;  /* 0x00000000000c7805 */ /* 0x000fe4000001ff00 */
[----:B------:R-:W-:Y:S01]  /*0210*/  CS2R R14, SRZ ;  /* 0x00000000000e7805 */ /* 0x000fe2000001ff00 */
[----:B---3--:R0:W-:Y:S04]  /*0220*/  STS.64 [R19], R2 ;  /* 0x0000000213007388 */ /* 0x0081e80000000a00 */
[----:B--2---:R0:W-:Y:S02]  /*0230*/  STS.64 [R21], R4 ;  /* 0x0000000415007388 */ /* 0x0041e40000000a00 */
.L_x_1:
[----:B------:R-:W-:Y:S01]  /*0240*/  DADD R8, R10, -R8 ;  /* 0x000000000a087229 */ /* 0x000fe20000000808 */
[----:B------:R-:W-:Y:S01]  /*0250*/  ISETP.LT.U32.AND P1, PT, R0, 0xbb7, PT ;  /* 0x00000bb70000780c */ /* 0x000fe20003f21070 */
[----:B------:R-:W-:-:S06]  /*0260*/  DADD R6, R14, R14 ;  /* 0x000000000e067229 */ /* 0x000fcc000000000e */
[----:B------:R-:W-:Y:S02]  /*0270*/  DADD R14, R4, R8 ;  /* 0x00000000040e7229 */ /* 0x000fe40000000008 */
[----:B------:R-:W-:-:S06]  /*0280*/  DFMA R12, R6, R12, R2 ;  /* 0x0000000c060c722b */ /* 0x000fcc0000000002 */
[----:B------:R-:W-:Y:S02]  /*0290*/  DMUL R10, R14, R14 ;  /* 0x0000000e0e0a7228 */ /* 0x000fe40000000000 */
[----:B------:R-:W-:-:S08]  /*02a0*/  DMUL R8, R12, R12 ;  /* 0x0000000c0c087228 */ /* 0x000fd00000000000 */
[----:B------:R-:W-:-:S08]  /*02b0*/  DADD R6, R10, R8 ;  /* 0x000000000a067229 */ /* 0x000fd00000000008 */
[----:B------:R-:W-:Y:S01]  /*02c0*/  DSETP.GEU.AND P0, PT, R6, 4, PT ;  /* 0x401000000600742a */ /* 0x000fe20003f0e000 */
[----:B------:R-:W-:Y:S02]  /*02d0*/  VIADD R7, R0, 0x1 ;  /* 0x0000000100077836 */ /* 0x000fe40000000000 */
[----:B------:R-:W-:Y:S02]  /*02e0*/  IMAD.MOV.U32 R6, RZ, RZ, R0 ;  /* 0x000000ffff067224 */ /* 0x000fe400078e0000 */
[----:B------:R-:W-:-:S09]  /*02f0*/  IMAD.MOV.U32 R0, RZ, RZ, R7 ;  /* 0x000000ffff007224 */ /* 0x000fd200078e0007 */
[----:B------:R-:W-:Y:S05]  /*0300*/  @!P0 BRA P1, `(.L_x_1) ;  /* 0xfffffffc00cc8947 */ /* 0x000fea000083ffff */
[----:B------:R-:W-:Y:S05]  /*0310*/  BSYNC.RECONVERGENT B0 ;  /* 0x0000000000007941 */ /* 0x000fea0003800200 */
.L_x_0:
[----:B0-----:R-:W0:Y:S01]  /*0320*/  LDC.64 R2, c[0x0][0x380] ;  /* 0x0000e000ff027b82 */ /* 0x001e220000000a00 */
[----:B------:R-:W-:Y:S01]  /*0330*/  ISETP.NE.AND P0, PT, R0, 0xbb8, PT ;  /* 0x00000bb80000780c */ /* 0x000fe20003f05270 */
[----:B------:R-:W-:Y:S01]  /*0340*/  BSSY.RECONVERGENT B0, `(.L_x_2) ;  /* 0x0000027000007945 */ /* 0x000fe20003800200 */
[----:B------:R-:W-:Y:S02]  /*0350*/  IMAD.MOV.U32 R5, RZ, RZ, RZ ;  /* 0x000000ffff057224 */ /* 0x000fe400078e00ff */
[----:B------:R-:W-:Y:S02]  /*0360*/  IMAD.MOV.U32 R7, RZ, RZ, RZ ;  /* 0x000000ffff077224 */ /* 0x000fe400078e00ff */
[----:B------:R-:W-:Y:S02]  /*0370*/  IMAD.MOV.U32 R9, RZ, RZ, RZ ;  /* 0x000000ffff097224 */ /* 0x000fe400078e00ff */
[----:B0-----:R-:W-:-:S05]  /*0380*/  IMAD.WIDE R2, R17, 0xc, R2 ;  /* 0x0000000c11027825 */ /* 0x001fca00078e0202 */
[----:B------:R-:W-:Y:S05]  /*0390*/  @!P0 BRA `(.L_x_3) ;  /* 0x0000000000848947 */ /* 0x000fea0003800000 */
[C---:B------:R-:W-:Y:S02]  /*03a0*/  VIADD R4, R0.reuse, 0xea ;  /* 0x000000ea00047836 */ /* 0x040fe40000000000 */
[----:B------:R-:W-:Y:S02]  /*03b0*/  VIADD R8, R0, 0x64 ;  /* 0x0000006400087836 */ /* 0x000fe40000000000 */
[----:B------:R-:W-:Y:S01]  /*03c0*/  VIADD R6, R6, 0xb ;  /* 0x0000000b06067836 */ /* 0x000fe20000000000 */
[----:B------:R-:W-:-:S05]  /*03d0*/  LOP3.LUT R5, R4, 0xffff, RZ, 0xc0, !PT ;  /* 0x0000ffff04057812 */ /* 0x000fca00078ec0ff */
[----:B------:R-:W-:-:S05]  /*03e0*/  IMAD R5, R5, 0x2493, RZ ;  /* 0x0000249305057824 */ /* 0x000fca00078e02ff */
[----:B------:R-:W-:-:S05]  /*03f0*/  SHF.R.U32.HI R5, RZ, 0x10, R5 ;  /* 0x00000010ff057819 */ /* 0x000fca0000011605 */
[----:B------:R-:W-:-:S05]  /*0400*/  IMAD.MOV R7, RZ, RZ, -R5 ;  /* 0x000000ffff077224 */ /* 0x000fca00078e0a05 */
[----:B------:R-:W-:-:S05]  /*0410*/  PRMT R7, R7, 0x7710, RZ ;  /* 0x0000771007077816 */ /* 0x000fca00000000ff */
[----:B------:R-:W-:-:S05]  /*0420*/  IMAD.IADD R7, R4, 0x1, R7 ;  /* 0x0000000104077824 */ /* 0x000fca00078e0207 */
[----:B------:R-:W-:Y:S02]  /*0430*/  LOP3.LUT R0, R7, 0xffff, RZ, 0xc0, !PT ;  /* 0x0000ffff07007812 */ /* 0x000fe400078ec0ff */
[----:B------:R-:W-:Y:S02]  /*0440*/  LOP3.LUT R7, R8, 0xffff, RZ, 0xc0, !PT ;  /* 0x0000ffff08077812 */ /* 0x000fe400078ec0ff */
[----:B------:R-:W-:-:S03]  /*0450*/  LEA.HI R5, R0, R5, RZ, 0x1f ;  /* 0x0000000500057211 */ /* 0x000fc600078ff8ff */
[----:B------:R-:W-:Y:S01]  /*0460*/  IMAD R7, R7, 0xe38f, RZ ;  /* 0x0000e38f07077824 */ /* 0x000fe200078e02ff */
[----:B------:R-:W-:-:S04]  /*0470*/  LOP3.LUT R0, R5, 0xffff, RZ, 0xc0, !PT ;  /* 0x0000ffff05007812 */ /* 0x000fc800078ec0ff */
[----:B------:R-:W-:Y:S02]  /*0480*/  SHF.R.U32.HI R5, RZ, 0x13, R7 ;  /* 0x00000013ff057819 */ /* 0x000fe40000011607 */
[----:B------:R-:W-:Y:S02]  /*0490*/  SHF.R.U32.HI R0, RZ, 0x2, R0 ;  /* 0x00000002ff007819 */ /* 0x000fe40000011600 */
[----:B------:R-:W-:Y:S02]  /*04a0*/  PRMT R5, R5, 0x9910, RZ ;  /* 0x0000991005057816 */ /* 0x000fe400000000ff */
[----:B------:R-:W-:-:S03]  /*04b0*/  PRMT R0, R0, 0x9910, RZ ;  /* 0x0000991000007816 */ /* 0x000fc600000000ff */
[----:B------:R-:W-:Y:S02]  /*04c0*/  IMAD R5, R5, 0x9, RZ ;  /* 0x0000000905057824 */ /* 0x000fe400078e02ff */
[----:B------:R-:W-:Y:S02]  /*04d0*/  IMAD R0, R0, 0x7, RZ ;  /* 0x0000000700007824 */ /* 0x000fe400078e02ff */
[----:B------:R-:W-:Y:S02]  /*04e0*/  IMAD.MOV R5, RZ, RZ, -R5 ;  /* 0x000000ffff057224 */ /* 0x000fe400078e0a05 */
[----:B------:R-:W-:-:S03]  /*04f0*/  IMAD.MOV R0, RZ, RZ, -R0 ;  /* 0x000000ffff007224 */ /* 0x000fc600078e0a00 */
[----:B------:R-:W-:Y:S02]  /*0500*/  PRMT R7, R5, 0x7710, RZ ;  /* 0x0000771005077816 */ /* 0x000fe400000000ff */
[----:B------:R-:W-:-:S03]  /*0510*/  PRMT R5, R0, 0x7710, RZ ;  /* 0x0000771000057816 */ /* 0x000fc600000000ff */
[----:B------:R-:W-:Y:S02]  /*0520*/  IMAD.IADD R8, R8, 0x1, R7 ;  /* 0x0000000108087824 */ /* 0x000fe400078e0207 */
[----:B------:R-:W-:Y:S01]  /*0530*/  IMAD.IADD R4, R4, 0x1, R5 ;  /* 0x0000000104047824 */ /* 0x000fe200078e0205 */
[----:B------:R-:W-:Y:S02]  /*0540*/  LOP3.LUT R5, R6, 0xff, RZ, 0xc0, !PT ;  /* 0x000000ff06057812 */ /* 0x000fe400078ec0ff */
[----:B------:R-:W-:Y:S02]  /*0550*/  PRMT R7, R8, 0x9910, RZ ;  /* 0x0000991008077816 */ /* 0x000fe400000000ff */
[----:B------:R-:W-:-:S03]  /*0560*/  PRMT R9, R4, 0x9910, RZ ;  /* 0x0000991004097816 */ /* 0x000fc600000000ff */
[----:B------:R-:W-:Y:S02]  /*0570*/  IMAD R7, R7, 0x1c, RZ ;  /* 0x0000001c07077824 */ /* 0x000fe400078e02ff */
[----:B------:R-:W-:-:S03]  /*0580*/  IMAD R9, R9, 0x24, RZ ;  /* 0x0000002409097824 */ /* 0x000fc600078e02ff */
[----:B------:R-:W-:Y:S02]  /*0590*/  LOP3.LUT R7, R7, 0xffff, RZ, 0xc0, !PT ;  /* 0x0000ffff07077812 */ /* 0x000fe400078ec0ff */
[----:B------:R-:W-:-:S07]  /*05a0*/  LOP3.LUT R9, R9, 0xffff, RZ, 0xc0, !PT ;  /* 0x0000ffff09097812 */ /* 0x000fce00078ec0ff */
.L_x_3:
[----:B------:R-:W-:Y:S05]  /*05b0*/  BSYNC.RECONVERGENT B0 ;  /* 0x0000000000007941 */ /* 0x000fea0003800200 */
.L_x_2:
[----:B------:R-:W-:Y:S04]  /*05c0*/  STG.E desc[UR8][R2.64], R5 ;  /* 0x0000000502007986 */ /* 0x000fe8000c101908 */
[----:B------:R-:W-:Y:S04]  /*05d0*/  STG.E desc[UR8][R2.64+0x4], R7 ;  /* 0x0000040702007986 */ /* 0x000fe8000c101908 */
[----:B------:R-:W-:Y:S01]  /*05e0*/  STG.E desc[UR8][R2.64+0x8], R9 ;  /* 0x0000080902007986 */ /* 0x000fe2000c101908 */
[----:B------:R-:W-:Y:S05]  /*05f0*/  EXIT ;  /* 0x000000000000794d */ /* 0x000fea0003800000 */
.L_x_4:
[----:B------:R-:W-:-:S00]  /*0600*/  BRA `(.L_x_4) ;  /* 0xfffffffc00fc7947 */ /* 0x000fc0000383ffff */
[----:B------:R-:W-:-:S00]  /*0610*/  NOP ;  /* 0x0000000000007918 */ /* 0x000fc00000000000 */
        /* <DEDUP_REMOVED lines=14> */
.L_x_5:


//--------------------- .nv.shared._Z16mandelbrotKernel10MandelbrotPdS0_ --------------------------
	.section	.nv.shared._Z16mandelbrotKernel10MandelbrotPdS0_,"aw",@nobits
	.sectionflags	@""
	.align	8
.nv.shared._Z16mandelbrotKernel10MandelbrotPdS0_:
	.zero		15424


//--------------------- .nv.shared.reserved.0     --------------------------
	.section	.nv.shared.reserved.0,"aw",@nobits
	.weak		__nv_reservedSMEM_offset_0_alias
	.size		__nv_reservedSMEM_offset_0_alias, 0, 64
	.other		__nv_reservedSMEM_offset_0_alias,@"STO_CUDA_RESERVED_SHARED STV_DEFAULT"
__nv_reservedSMEM_offset_0_alias:
	.zero		0
	.zero		64


//--------------------- .nv.constant0._Z16mandelbrotKernel10MandelbrotPdS0_ --------------------------
	.section	.nv.constant0._Z16mandelbrotKernel10MandelbrotPdS0_,"a",@progbits
	.sectionflags	@""
	.align	4
.nv.constant0._Z16mandelbrotKernel10MandelbrotPdS0_:
	.zero		928


//--------------------- SYMBOLS --------------------------

	.type		.nv.reservedSmem.offset0,@object
	.size		.nv.reservedSmem.offset0,0x4
	.type		.nv.reservedSmem.cap,@object
	.size		.nv.reservedSmem.cap,0x4
